//
// Generated by NVIDIA NVVM Compiler
//
// Compiler Build ID: CL-36424714
// Cuda compilation tools, release 13.0, V13.0.88
// Based on NVVM 20.0.0
//

.version 9.0
.target sm_100
.address_size 64

	// .globl	_Z15Convolution_GPUPfS_S_iiiiii

.visible .entry _Z15Convolution_GPUPfS_S_iiiiii(
	.param .u64 .ptr .align 1 _Z15Convolution_GPUPfS_S_iiiiii_param_0,
	.param .u64 .ptr .align 1 _Z15Convolution_GPUPfS_S_iiiiii_param_1,
	.param .u64 .ptr .align 1 _Z15Convolution_GPUPfS_S_iiiiii_param_2,
	.param .u32 _Z15Convolution_GPUPfS_S_iiiiii_param_3,
	.param .u32 _Z15Convolution_GPUPfS_S_iiiiii_param_4,
	.param .u32 _Z15Convolution_GPUPfS_S_iiiiii_param_5,
	.param .u32 _Z15Convolution_GPUPfS_S_iiiiii_param_6,
	.param .u32 _Z15Convolution_GPUPfS_S_iiiiii_param_7,
	.param .u32 _Z15Convolution_GPUPfS_S_iiiiii_param_8
)
{
	.reg .pred 	%p<15>;
	.reg .b32 	%r<51>;
	.reg .b32 	%f<119>;
	.reg .b64 	%rd<44>;

	ld.param.u64 	%rd9, [_Z15Convolution_GPUPfS_S_iiiiii_param_0];
	ld.param.u64 	%rd8, [_Z15Convolution_GPUPfS_S_iiiiii_param_1];
	ld.param.u64 	%rd10, [_Z15Convolution_GPUPfS_S_iiiiii_param_2];
	ld.param.u32 	%r21, [_Z15Convolution_GPUPfS_S_iiiiii_param_3];
	ld.param.u32 	%r22, [_Z15Convolution_GPUPfS_S_iiiiii_param_5];
	ld.param.u32 	%r25, [_Z15Convolution_GPUPfS_S_iiiiii_param_6];
	ld.param.u32 	%r23, [_Z15Convolution_GPUPfS_S_iiiiii_param_7];
	ld.param.u32 	%r24, [_Z15Convolution_GPUPfS_S_iiiiii_param_8];
	cvta.to.global.u64 	%rd1, %rd10;
	cvta.to.global.u64 	%rd2, %rd9;
	mov.u32 	%r26, %ctaid.x;
	mov.u32 	%r27, %ntid.x;
	mov.u32 	%r28, %tid.x;
	mad.lo.s32 	%r1, %r26, %r27, %r28;
	mov.u32 	%r29, %ctaid.y;
	mov.u32 	%r30, %ntid.y;
	mov.u32 	%r31, %tid.y;
	mad.lo.s32 	%r2, %r29, %r30, %r31;
	setp.ge.s32 	%p1, %r2, %r22;
	setp.ge.s32 	%p2, %r1, %r25;
	or.pred  	%p3, %p1, %p2;
	@%p3 bra 	$L__BB0_18;
	mov.f32 	%f117, 0f00000000;
	min.s32 	%r32, %r23, %r24;
	setp.lt.s32 	%p4, %r32, 1;
	@%p4 bra 	$L__BB0_17;
	and.b32  	%r3, %r24, 15;
	and.b32  	%r4, %r24, 7;
	and.b32  	%r5, %r24, 2147483632;
	and.b32  	%r6, %r24, 3;
	neg.s32 	%r7, %r5;
	mov.f32 	%f117, 0f00000000;
	mov.b32 	%r45, 0;
$L__BB0_3:
	setp.lt.u32 	%p5, %r24, 16;
	add.s32 	%r35, %r45, %r2;
	mad.lo.s32 	%r9, %r35, %r21, %r1;
	mul.lo.s32 	%r10, %r45, %r23;
	mov.b32 	%r49, 0;
	@%p5 bra 	$L__BB0_6;
	mul.wide.u32 	%rd11, %r10, 4;
	add.s64 	%rd12, %rd1, %rd11;
	add.s64 	%rd43, %rd12, 32;
	mov.u32 	%r46, %r9;
	mov.u32 	%r47, %r7;
$L__BB0_5:
	.pragma "nounroll";
	mul.wide.s32 	%rd13, %r46, 4;
	add.s64 	%rd14, %rd2, %rd13;
	ld.global.f32 	%f20, [%rd14];
	ld.global.f32 	%f21, [%rd43+-32];
	fma.rn.f32 	%f22, %f20, %f21, %f117;
	ld.global.f32 	%f23, [%rd14+4];
	ld.global.f32 	%f24, [%rd43+-28];
	fma.rn.f32 	%f25, %f23, %f24, %f22;
	ld.global.f32 	%f26, [%rd14+8];
	ld.global.f32 	%f27, [%rd43+-24];
	fma.rn.f32 	%f28, %f26, %f27, %f25;
	ld.global.f32 	%f29, [%rd14+12];
	ld.global.f32 	%f30, [%rd43+-20];
	fma.rn.f32 	%f31, %f29, %f30, %f28;
	ld.global.f32 	%f32, [%rd14+16];
	ld.global.f32 	%f33, [%rd43+-16];
	fma.rn.f32 	%f34, %f32, %f33, %f31;
	ld.global.f32 	%f35, [%rd14+20];
	ld.global.f32 	%f36, [%rd43+-12];
	fma.rn.f32 	%f37, %f35, %f36, %f34;
	ld.global.f32 	%f38, [%rd14+24];
	ld.global.f32 	%f39, [%rd43+-8];
	fma.rn.f32 	%f40, %f38, %f39, %f37;
	ld.global.f32 	%f41, [%rd14+28];
	ld.global.f32 	%f42, [%rd43+-4];
	fma.rn.f32 	%f43, %f41, %f42, %f40;
	ld.global.f32 	%f44, [%rd14+32];
	ld.global.f32 	%f45, [%rd43];
	fma.rn.f32 	%f46, %f44, %f45, %f43;
	ld.global.f32 	%f47, [%rd14+36];
	ld.global.f32 	%f48, [%rd43+4];
	fma.rn.f32 	%f49, %f47, %f48, %f46;
	ld.global.f32 	%f50, [%rd14+40];
	ld.global.f32 	%f51, [%rd43+8];
	fma.rn.f32 	%f52, %f50, %f51, %f49;
	ld.global.f32 	%f53, [%rd14+44];
	ld.global.f32 	%f54, [%rd43+12];
	fma.rn.f32 	%f55, %f53, %f54, %f52;
	ld.global.f32 	%f56, [%rd14+48];
	ld.global.f32 	%f57, [%rd43+16];
	fma.rn.f32 	%f58, %f56, %f57, %f55;
	ld.global.f32 	%f59, [%rd14+52];
	ld.global.f32 	%f60, [%rd43+20];
	fma.rn.f32 	%f61, %f59, %f60, %f58;
	ld.global.f32 	%f62, [%rd14+56];
	ld.global.f32 	%f63, [%rd43+24];
	fma.rn.f32 	%f64, %f62, %f63, %f61;
	ld.global.f32 	%f65, [%rd14+60];
	ld.global.f32 	%f66, [%rd43+28];
	fma.rn.f32 	%f117, %f65, %f66, %f64;
	add.s32 	%r47, %r47, 16;
	add.s32 	%r46, %r46, 16;
	add.s64 	%rd43, %rd43, 64;
	setp.ne.s32 	%p6, %r47, 0;
	mov.u32 	%r49, %r5;
	@%p6 bra 	$L__BB0_5;
$L__BB0_6:
	setp.eq.s32 	%p7, %r3, 0;
	@%p7 bra 	$L__BB0_16;
	add.s32 	%r36, %r3, -1;
	setp.lt.u32 	%p8, %r36, 7;
	@%p8 bra 	$L__BB0_9;
	add.s32 	%r37, %r9, %r49;
	mul.wide.s32 	%rd15, %r37, 4;
	add.s64 	%rd16, %rd2, %rd15;
	ld.global.f32 	%f68, [%rd16];
	add.s32 	%r38, %r49, %r10;
	mul.wide.u32 	%rd17, %r38, 4;
	add.s64 	%rd18, %rd1, %rd17;
	ld.global.f32 	%f69, [%rd18];
	fma.rn.f32 	%f70, %f68, %f69, %f117;
	ld.global.f32 	%f71, [%rd16+4];
	cvt.u64.u32 	%rd19, %r10;
	cvt.u64.u32 	%rd20, %r49;
	add.s64 	%rd21, %rd20, %rd19;
	shl.b64 	%rd22, %rd21, 2;
	add.s64 	%rd23, %rd1, %rd22;
	ld.global.f32 	%f72, [%rd23+4];
	fma.rn.f32 	%f73, %f71, %f72, %f70;
	ld.global.f32 	%f74, [%rd16+8];
	ld.global.f32 	%f75, [%rd23+8];
	fma.rn.f32 	%f76, %f74, %f75, %f73;
	ld.global.f32 	%f77, [%rd16+12];
	ld.global.f32 	%f78, [%rd23+12];
	fma.rn.f32 	%f79, %f77, %f78, %f76;
	ld.global.f32 	%f80, [%rd16+16];
	ld.global.f32 	%f81, [%rd23+16];
	fma.rn.f32 	%f82, %f80, %f81, %f79;
	ld.global.f32 	%f83, [%rd16+20];
	ld.global.f32 	%f84, [%rd23+20];
	fma.rn.f32 	%f85, %f83, %f84, %f82;
	ld.global.f32 	%f86, [%rd16+24];
	ld.global.f32 	%f87, [%rd23+24];
	fma.rn.f32 	%f88, %f86, %f87, %f85;
	ld.global.f32 	%f89, [%rd16+28];
	ld.global.f32 	%f90, [%rd23+28];
	fma.rn.f32 	%f117, %f89, %f90, %f88;
	add.s32 	%r49, %r49, 8;
$L__BB0_9:
	setp.eq.s32 	%p9, %r4, 0;
	@%p9 bra 	$L__BB0_16;
	add.s32 	%r39, %r4, -1;
	setp.lt.u32 	%p10, %r39, 3;
	@%p10 bra 	$L__BB0_12;
	add.s32 	%r40, %r9, %r49;
	mul.wide.s32 	%rd24, %r40, 4;
	add.s64 	%rd25, %rd2, %rd24;
	ld.global.f32 	%f92, [%rd25];
	add.s32 	%r41, %r49, %r10;
	mul.wide.u32 	%rd26, %r41, 4;
	add.s64 	%rd27, %rd1, %rd26;
	ld.global.f32 	%f93, [%rd27];
	fma.rn.f32 	%f94, %f92, %f93, %f117;
	ld.global.f32 	%f95, [%rd25+4];
	cvt.u64.u32 	%rd28, %r10;
	cvt.u64.u32 	%rd29, %r49;
	add.s64 	%rd30, %rd29, %rd28;
	shl.b64 	%rd31, %rd30, 2;
	add.s64 	%rd32, %rd1, %rd31;
	ld.global.f32 	%f96, [%rd32+4];
	fma.rn.f32 	%f97, %f95, %f96, %f94;
	ld.global.f32 	%f98, [%rd25+8];
	ld.global.f32 	%f99, [%rd32+8];
	fma.rn.f32 	%f100, %f98, %f99, %f97;
	ld.global.f32 	%f101, [%rd25+12];
	ld.global.f32 	%f102, [%rd32+12];
	fma.rn.f32 	%f117, %f101, %f102, %f100;
	add.s32 	%r49, %r49, 4;
$L__BB0_12:
	setp.eq.s32 	%p11, %r6, 0;
	@%p11 bra 	$L__BB0_16;
	setp.eq.s32 	%p12, %r6, 1;
	add.s32 	%r42, %r9, %r49;
	mul.wide.s32 	%rd33, %r42, 4;
	add.s64 	%rd6, %rd2, %rd33;
	ld.global.f32 	%f103, [%rd6];
	add.s32 	%r43, %r49, %r10;
	mul.wide.u32 	%rd34, %r43, 4;
	add.s64 	%rd35, %rd1, %rd34;
	ld.global.f32 	%f104, [%rd35];
	fma.rn.f32 	%f117, %f103, %f104, %f117;
	@%p12 bra 	$L__BB0_16;
	setp.eq.s32 	%p13, %r6, 2;
	ld.global.f32 	%f105, [%rd6+4];
	cvt.u64.u32 	%rd36, %r10;
	cvt.u64.u32 	%rd37, %r49;
	add.s64 	%rd38, %rd37, %rd36;
	shl.b64 	%rd39, %rd38, 2;
	add.s64 	%rd7, %rd1, %rd39;
	ld.global.f32 	%f106, [%rd7+4];
	fma.rn.f32 	%f117, %f105, %f106, %f117;
	@%p13 bra 	$L__BB0_16;
	ld.global.f32 	%f107, [%rd6+8];
	ld.global.f32 	%f108, [%rd7+8];
	fma.rn.f32 	%f117, %f107, %f108, %f117;
$L__BB0_16:
	add.s32 	%r45, %r45, 1;
	setp.ne.s32 	%p14, %r45, %r23;
	@%p14 bra 	$L__BB0_3;
$L__BB0_17:
	mad.lo.s32 	%r44, %r22, %r2, %r1;
	cvta.to.global.u64 	%rd40, %rd8;
	mul.wide.s32 	%rd41, %r44, 4;
	add.s64 	%rd42, %rd40, %rd41;
	st.global.f32 	[%rd42], %f117;
$L__BB0_18:
	ret;

}


// ===== COMPILED SASS (sm_100) =====

	.target	sm_100

	.elftype	@"ET_EXEC"


//--------------------- .note.nv.tkinfo           --------------------------
	.section	.note.nv.tkinfo,"",@"SHT_NOTE"
	.sectionflags	@"SHF_NOTE_NV_TKINFO"
	.tkinfo
        /*0018*/ 	.word	0x00000002
        /*0030*/ 	.string	""
        /*0030*/ 	.string	"ptxas"
        /*0030*/ 	.string	"Cuda compilation tools, release 13.0, V13.0.88"
        /*0030*/ 	.string	"Build cuda_13.0.r13.0/compiler.36424714_0"
        /*0030*/ 	.string	"-arch sm_100 -m 64 "



//--------------------- .note.nv.cuinfo           --------------------------
	.section	.note.nv.cuinfo,"",@"SHT_NOTE"
	.sectionflags	@"SHF_NOTE_NV_CUINFO"
        /*0018*/ 	.short	0x0002
        /*001a*/ 	.short	0x0064
        /*001c*/ 	.short	0x0082
	.zero		2


//--------------------- .nv.info                  --------------------------
	.section	.nv.info,"",@"SHT_CUDA_INFO"
	.align	4


	//----- nvinfo : EIATTR_REGCOUNT
	.align		4
        /*0000*/ 	.byte	0x04, 0x2f
        /*0002*/ 	.short	(.L_1 - .L_0)
	.align		4
.L_0:
        /*0004*/ 	.word	index@(_Z15Convolution_GPUPfS_S_iiiiii)
        /*0008*/ 	.word	0x00000020


	//----- nvinfo : EIATTR_FRAME_SIZE
	.align		4
.L_1:
        /*000c*/ 	.byte	0x04, 0x11
        /*000e*/ 	.short	(.L_3 - .L_2)
	.align		4
.L_2:
        /*0010*/ 	.word	index@(_Z15Convolution_GPUPfS_S_iiiiii)
        /*0014*/ 	.word	0x00000000


	//----- nvinfo : EIATTR_MIN_STACK_SIZE
	.align		4
.L_3:
        /*0018*/ 	.byte	0x04, 0x12
        /*001a*/ 	.short	(.L_5 - .L_4)
	.align		4
.L_4:
        /*001c*/ 	.word	index@(_Z15Convolution_GPUPfS_S_iiiiii)
        /*0020*/ 	.word	0x00000000
.L_5:


//--------------------- .nv.compat                --------------------------
	.section	.nv.compat,"",@"SHT_CUDA_COMPAT_INFO"
	.align	4
        /*0000*/ 	.byte	0x02, 0x09, 0x00, 0x00, 0x02, 0x02, 0x01, 0x00, 0x02, 0x05, 0x05, 0x00, 0x03, 0x07, 0x01, 0x01
        /*0010*/ 	.byte	0x02, 0x03, 0x00, 0x00, 0x02, 0x06, 0x01, 0x00, 0x04, 0x0b, 0x08, 0x00, 0x09, 0x00, 0x00, 0x00
        /*0020*/ 	.byte	0x00, 0x00, 0x00, 0x00


//--------------------- .nv.info._Z15Convolution_GPUPfS_S_iiiiii --------------------------
	.section	.nv.info._Z15Convolution_GPUPfS_S_iiiiii,"",@"SHT_CUDA_INFO"
	.sectionflags	@""
	.align	4


	//----- nvinfo : EIATTR_CUDA_API_VERSION
	.align		4
        /*0000*/ 	.byte	0x04, 0x37
        /*0002*/ 	.short	(.L_7 - .L_6)
.L_6:
        /*0004*/ 	.word	0x00000082


	//----- nvinfo : EIATTR_KPARAM_INFO
	.align		4
.L_7:
        /*0008*/ 	.byte	0x04, 0x17
        /*000a*/ 	.short	(.L_9 - .L_8)
.L_8:
        /*000c*/ 	.word	0x00000000
        /*0010*/ 	.short	0x0008
        /*0012*/ 	.short	0x002c
        /*0014*/ 	.byte	0x00, 0xf0, 0x11, 0x00


	//----- nvinfo : EIATTR_KPARAM_INFO
	.align		4
.L_9:
        /*0018*/ 	.byte	0x04, 0x17
        /*001a*/ 	.short	(.L_11 - .L_10)
.L_10:
        /*001c*/ 	.word	0x00000000
        /*0020*/ 	.short	0x0007
        /*0022*/ 	.short	0x0028
        /*0024*/ 	.byte	0x00, 0xf0, 0x11, 0x00


	//----- nvinfo : EIATTR_KPARAM_INFO
	.align		4
.L_11:
        /*0028*/ 	.byte	0x04, 0x17
        /*002a*/ 	.short	(.L_13 - .L_12)
.L_12:
        /*002c*/ 	.word	0x00000000
        /*0030*/ 	.short	0x0006
        /*0032*/ 	.short	0x0024
        /*0034*/ 	.byte	0x00, 0xf0, 0x11, 0x00


	//----- nvinfo : EIATTR_KPARAM_INFO
	.align		4
.L_13:
        /*0038*/ 	.byte	0x04, 0x17
        /*003a*/ 	.short	(.L_15 - .L_14)
.L_14:
        /*003c*/ 	.word	0x00000000
        /*0040*/ 	.short	0x0005
        /*0042*/ 	.short	0x0020
        /*0044*/ 	.byte	0x00, 0xf0, 0x11, 0x00


	//----- nvinfo : EIATTR_KPARAM_INFO
	.align		4
.L_15:
        /*0048*/ 	.byte	0x04, 0x17
        /*004a*/ 	.short	(.L_17 - .L_16)
.L_16:
        /*004c*/ 	.word	0x00000000
        /*0050*/ 	.short	0x0004
        /*0052*/ 	.short	0x001c
        /*0054*/ 	.byte	0x00, 0xf0, 0x11, 0x00


	//----- nvinfo : EIATTR_KPARAM_INFO
	.align		4
.L_17:
        /*0058*/ 	.byte	0x04, 0x17
        /*005a*/ 	.short	(.L_19 - .L_18)
.L_18:
        /*005c*/ 	.word	0x00000000
        /*0060*/ 	.short	0x0003
        /*0062*/ 	.short	0x0018
        /*0064*/ 	.byte	0x00, 0xf0, 0x11, 0x00


	//----- nvinfo : EIATTR_KPARAM_INFO
	.align		4
.L_19:
        /*0068*/ 	.byte	0x04, 0x17
        /*006a*/ 	.short	(.L_21 - .L_20)
.L_20:
        /*006c*/ 	.word	0x00000000
        /*0070*/ 	.short	0x0002
        /*0072*/ 	.short	0x0010
        /*0074*/ 	.byte	0x00, 0xf5, 0x21, 0x00


	//----- nvinfo : EIATTR_KPARAM_INFO
	.align		4
.L_21:
        /*0078*/ 	.byte	0x04, 0x17
        /*007a*/ 	.short	(.L_23 - .L_22)
.L_22:
        /*007c*/ 	.word	0x00000000
        /*0080*/ 	.short	0x0001
        /*0082*/ 	.short	0x0008
        /*0084*/ 	.byte	0x00, 0xf5, 0x21, 0x00


	//----- nvinfo : EIATTR_KPARAM_INFO
	.align		4
.L_23:
        /*0088*/ 	.byte	0x04, 0x17
        /*008a*/ 	.short	(.L_25 - .L_24)
.L_24:
        /*008c*/ 	.word	0x00000000
        /*0090*/ 	.short	0x0000
        /*0092*/ 	.short	0x0000
        /*0094*/ 	.byte	0x00, 0xf5, 0x21, 0x00


	//----- nvinfo : EIATTR_SPARSE_MMA_MASK
	.align		4
.L_25:
        /*0098*/ 	.byte	0x03, 0x50
        /*009a*/ 	.short	0x0000


	//----- nvinfo : EIATTR_MAXREG_COUNT
	.align		4
        /*009c*/ 	.byte	0x03, 0x1b
        /*009e*/ 	.short	0x00ff


	//----- nvinfo : EIATTR_MERCURY_ISA_VERSION
	.align		4
        /*00a0*/ 	.byte	0x03, 0x5f
        /*00a2*/ 	.short	0x0101


	//----- nvinfo : EIATTR_VRC_CTA_INIT_COUNT
	.align		4
        /*00a4*/ 	.byte	0x02, 0x4a
	.zero		1
	.zero		1


	//----- nvinfo : EIATTR_EXIT_INSTR_OFFSETS
	.align		4
        /*00a8*/ 	.byte	0x04, 0x1c
        /*00aa*/ 	.short	(.L_27 - .L_26)


	//   ....[0]....
.L_26:
        /*00ac*/ 	.word	0x000000c0


	//   ....[1]....
        /*00b0*/ 	.word	0x00000cc0


	//----- nvinfo : EIATTR_CBANK_PARAM_SIZE
	.align		4
.L_27:
        /*00b4*/ 	.byte	0x03, 0x19
        /*00b6*/ 	.short	0x0030


	//----- nvinfo : EIATTR_PARAM_CBANK
	.align		4
        /*00b8*/ 	.byte	0x04, 0x0a
        /*00ba*/ 	.short	(.L_29 - .L_28)
	.align		4
.L_28:
        /*00bc*/ 	.word	index@(.nv.constant0._Z15Convolution_GPUPfS_S_iiiiii)
        /*00c0*/ 	.short	0x0380
        /*00c2*/ 	.short	0x0030


	//----- nvinfo : EIATTR_SW_WAR
	.align		4
.L_29:
        /*00c4*/ 	.byte	0x04, 0x36
        /*00c6*/ 	.short	(.L_31 - .L_30)
.L_30:
        /*00c8*/ 	.word	0x00000008
.L_31:


//--------------------- .nv.callgraph             --------------------------
	.section	.nv.callgraph,"",@"SHT_CUDA_CALLGRAPH"
	.align	4
	.sectionentsize	8
	.align		4
        /*0000*/ 	.word	0x00000000
	.align		4
        /*0004*/ 	.word	0xffffffff
	.align		4
        /*0008*/ 	.word	0x00000000
	.align		4
        /*000c*/ 	.word	0xfffffffe
	.align		4
        /*0010*/ 	.word	0x00000000
	.align		4
        /*0014*/ 	.word	0xfffffffd
	.align		4
        /*0018*/ 	.word	0x00000000
	.align		4
        /*001c*/ 	.word	0xfffffffc


//--------------------- .text._Z15Convolution_GPUPfS_S_iiiiii --------------------------
	.section	.text._Z15Convolution_GPUPfS_S_iiiiii,"ax",@progbits
	.align	128
        .global         _Z15Convolution_GPUPfS_S_iiiiii
        .type           _Z15Convolution_GPUPfS_S_iiiiii,@function
        .size           _Z15Convolution_GPUPfS_S_iiiiii,(.L_x_8 - _Z15Convolution_GPUPfS_S_iiiiii)
        .other          _Z15Convolution_GPUPfS_S_iiiiii,@"STO_CUDA_ENTRY STV_DEFAULT"
_Z15Convolution_GPUPfS_S_iiiiii:
.text._Z15Convolution_GPUPfS_S_iiiiii:
[----:B------:R-:W-:Y:S01]  /*0000*/  LDC R1, c[0x0][0x37c] ;  /* 0x0000df00ff017b82 */ /* 0x000fe20000000800 */
[----:B------:R-:W0:Y:S07]  /*0010*/  S2R R3, SR_TID.X ;  /* 0x0000000000037919 */ /* 0x000e2e0000002100 */
[----:B------:R-:W0:Y:S01]  /*0020*/  S2UR UR4, SR_CTAID.X ;  /* 0x00000000000479c3 */ /* 0x000e220000002500 */
[----:B------:R-:W1:Y:S01]  /*0030*/  LDCU.64 UR6, c[0x0][0x3a0] ;  /* 0x00007400ff0677ac */ /* 0x000e620008000a00 */
[----:B------:R-:W2:Y:S06]  /*0040*/  S2R R2, SR_TID.Y ;  /* 0x0000000000027919 */ /* 0x000eac0000002200 */
[----:B------:R-:W0:Y:S08]  /*0050*/  LDC R0, c[0x0][0x360] ;  /* 0x0000d800ff007b82 */ /* 0x000e300000000800 */
[----:B------:R-:W2:Y:S08]  /*0060*/  S2UR UR5, SR_CTAID.Y ;  /* 0x00000000000579c3 */ /* 0x000eb00000002600 */
[----:B------:R-:W2:Y:S01]  /*0070*/  LDC R7, c[0x0][0x364] ;  /* 0x0000d900ff077b82 */ /* 0x000ea20000000800 */
[----:B0-----:R-:W-:-:S05]  /*0080*/  IMAD R0, R0, UR4, R3 ;  /* 0x0000000400007c24 */ /* 0x001fca000f8e0203 */
[----:B-1----:R-:W-:Y:S01]  /*0090*/  ISETP.GE.AND P0, PT, R0, UR7, PT ;  /* 0x0000000700007c0c */ /* 0x002fe2000bf06270 */
[----:B--2---:R-:W-:-:S05]  /*00a0*/  IMAD R7, R7, UR5, R2 ;  /* 0x0000000507077c24 */ /* 0x004fca000f8e0202 */
[----:B------:R-:W-:-:S13]  /*00b0*/  ISETP.GE.OR P0, PT, R7, UR6, P0 ;  /* 0x0000000607007c0c */ /* 0x000fda0008706670 */
[----:B------:R-:W-:Y:S05]  /*00c0*/  @P0 EXIT ;  /* 0x000000000000094d */ /* 0x000fea0003800000 */
[----:B------:R-:W0:Y:S01]  /*00d0*/  LDC.64 R2, c[0x0][0x3a8] ;  /* 0x0000ea00ff027b82 */ /* 0x000e220000000a00 */
[----:B------:R-:W1:Y:S01]  /*00e0*/  LDCU.64 UR8, c[0x0][0x358] ;  /* 0x00006b00ff0877ac */ /* 0x000e620008000a00 */
[----:B------:R-:W-:Y:S01]  /*00f0*/  HFMA2 R13, -RZ, RZ, 0, 0 ;  /* 0x00000000ff0d7431 */ /* 0x000fe200000001ff */
[----:B0-----:R-:W-:-:S04]  /*0100*/  VIMNMX R2, PT, PT, R2, R3, PT ;  /* 0x0000000302027248 */ /* 0x001fc80003fe0100 */
[----:B------:R-:W-:-:S13]  /*0110*/  ISETP.GE.AND P0, PT, R2, 0x1, PT ;  /* 0x000000010200780c */ /* 0x000fda0003f06270 */
[----:B-1----:R-:W-:Y:S05]  /*0120*/  @!P0 BRA `(.L_x_0) ;  /* 0x0000000800d08947 */ /* 0x002fea0003800000 */
[C---:B------:R-:W-:Y:S01]  /*0130*/  LOP3.LUT R8, R3.reuse, 0x7ffffff0, RZ, 0xc0, !PT ;  /* 0x7ffffff003087812 */ /* 0x040fe200078ec0ff */
[----:B------:R-:W-:Y:S01]  /*0140*/  UMOV UR4, URZ ;  /* 0x000000ff00047c82 */ /* 0x000fe20008000000 */
[C---:B------:R-:W-:Y:S02]  /*0150*/  LOP3.LUT R23, R3.reuse, 0xf, RZ, 0xc0, !PT ;  /* 0x0000000f03177812 */ /* 0x040fe400078ec0ff */
[C---:B------:R-:W-:Y:S02]  /*0160*/  LOP3.LUT R24, R3.reuse, 0x7, RZ, 0xc0, !PT ;  /* 0x0000000703187812 */ /* 0x040fe400078ec0ff */
[----:B------:R-:W-:Y:S02]  /*0170*/  LOP3.LUT R9, R3, 0x3, RZ, 0xc0, !PT ;  /* 0x0000000303097812 */ /* 0x000fe400078ec0ff */
[----:B------:R-:W-:Y:S02]  /*0180*/  MOV R13, RZ ;  /* 0x000000ff000d7202 */ /* 0x000fe40000000f00 */
[----:B------:R-:W-:-:S07]  /*0190*/  IADD3 R10, PT, PT, -R8, RZ, RZ ;  /* 0x000000ff080a7210 */ /* 0x000fce0007ffe1ff */
.L_x_6:
[----:B------:R-:W0:Y:S01]  /*01a0*/  LDCU.64 UR6, c[0x0][0x3a8] ;  /* 0x00007500ff0677ac */ /* 0x000e220008000a00 */
[----:B------:R-:W-:Y:S01]  /*01b0*/  IADD3 R11, PT, PT, R7, UR4, RZ ;  /* 0x00000004070b7c10 */ /* 0x000fe2000fffe0ff */
[----:B------:R-:W-:Y:S01]  /*01c0*/  IMAD.MOV.U32 R6, RZ, RZ, RZ ;  /* 0x000000ffff067224 */ /* 0x000fe200078e00ff */
[----:B------:R-:W1:Y:S01]  /*01d0*/  LDCU UR5, c[0x0][0x398] ;  /* 0x00007300ff0577ac */ /* 0x000e620008000800 */
[----:B0-----:R-:W-:Y:S02]  /*01e0*/  UISETP.GE.U32.AND UP1, UPT, UR7, 0x10, UPT ;  /* 0x000000100700788c */ /* 0x001fe4000bf26070 */
[----:B------:R-:W-:Y:S02]  /*01f0*/  UIMAD UR10, UR4, UR6, URZ ;  /* 0x00000006040a72a4 */ /* 0x000fe4000f8e02ff */
[----:B------:R-:W-:Y:S01]  /*0200*/  UIADD3 UR4, UPT, UPT, UR4, 0x1, URZ ;  /* 0x0000000104047890 */ /* 0x000fe2000fffe0ff */
[----:B-1----:R-:W-:-:S03]  /*0210*/  IMAD R11, R11, UR5, R0 ;  /* 0x000000050b0b7c24 */ /* 0x002fc6000f8e0200 */
[----:B------:R-:W-:Y:S01]  /*0220*/  UISETP.NE.AND UP0, UPT, UR4, UR6, UPT ;  /* 0x000000060400728c */ /* 0x000fe2000bf05270 */
[----:B------:R-:W-:Y:S10]  /*0230*/  BRA.U !UP1, `(.L_x_1) ;  /* 0x00000005090c7547 */ /* 0x000ff4000b800000 */
[----:B------:R-:W0:Y:S01]  /*0240*/  LDCU.64 UR6, c[0x0][0x390] ;  /* 0x00007200ff0677ac */ /* 0x000e220008000a00 */
[----:B------:R-:W-:Y:S02]  /*0250*/  MOV R6, R11 ;  /* 0x0000000b00067202 */ /* 0x000fe40000000f00 */
[----:B------:R-:W-:Y:S01]  /*0260*/  MOV R12, R10 ;  /* 0x0000000a000c7202 */ /* 0x000fe20000000f00 */
[----:B0-----:R-:W-:-:S04]  /*0270*/  UIMAD.WIDE.U32 UR6, UR10, 0x4, UR6 ;  /* 0x000000040a0678a5 */ /* 0x001fc8000f8e0006 */
[----:B------:R-:W-:-:S04]  /*0280*/  UIADD3 UR5, UP1, UPT, UR6, 0x20, URZ ;  /* 0x0000002006057890 */ /* 0x000fc8000ff3e0ff */
[----:B------:R-:W-:Y:S02]  /*0290*/  UIADD3.X UR6, UPT, UPT, URZ, UR7, URZ, UP1, !UPT ;  /* 0x00000007ff067290 */ /* 0x000fe40008ffe4ff */
[----:B------:R-:W-:-:S04]  /*02a0*/  MOV R16, UR5 ;  /* 0x0000000500107c02 */ /* 0x000fc80008000f00 */
[----:B------:R-:W-:-:S07]  /*02b0*/  IMAD.U32 R17, RZ, RZ, UR6 ;  /* 0x00000006ff117e24 */ /* 0x000fce000f8e00ff */
.L_x_2:
[----:B------:R-:W0:Y:S01]  /*02c0*/  LDC.64 R2, c[0x0][0x380] ;  /* 0x0000e000ff027b82 */ /* 0x000e220000000a00 */
[----:B------:R-:W-:Y:S02]  /*02d0*/  MOV R4, R16 ;  /* 0x0000001000047202 */ /* 0x000fe40000000f00 */
[----:B------:R-:W-:-:S05]  /*02e0*/  MOV R5, R17 ;  /* 0x0000001100057202 */ /* 0x000fca0000000f00 */
[----:B------:R-:W2:Y:S04]  /*02f0*/  LDG.E R19, desc[UR8][R4.64+-0x20] ;  /* 0xffffe00804137981 */ /* 0x000ea8000c1e1900 */
[----:B------:R-:W3:Y:S04]  /*0300*/  LDG.E R27, desc[UR8][R4.64+-0x1c] ;  /* 0xffffe408041b7981 */ /* 0x000ee8000c1e1900 */
[----:B------:R-:W4:Y:S04]  /*0310*/  LDG.E R17, desc[UR8][R4.64+-0x18] ;  /* 0xffffe80804117981 */ /* 0x000f28000c1e1900 */
[----:B------:R-:W5:Y:S01]  /*0320*/  LDG.E R15, desc[UR8][R4.64+-0x14] ;  /* 0xffffec08040f7981 */ /* 0x000f62000c1e1900 */
[----:B0-----:R-:W-:-:S03]  /*0330*/  IMAD.WIDE R2, R6, 0x4, R2 ;  /* 0x0000000406027825 */ /* 0x001fc600078e0202 */
[----:B------:R-:W5:Y:S04]  /*0340*/  LDG.E R14, desc[UR8][R4.64+-0x10] ;  /* 0xfffff008040e7981 */ /* 0x000f68000c1e1900 */
[----:B------:R-:W2:Y:S04]  /*0350*/  LDG.E R20, desc[UR8][R2.64] ;  /* 0x0000000802147981 */ /* 0x000ea8000c1e1900 */
[----:B------:R-:W3:Y:S04]  /*0360*/  LDG.E R26, desc[UR8][R2.64+0x4] ;  /* 0x00000408021a7981 */ /* 0x000ee8000c1e1900 */
[----:B------:R-:W4:Y:S04]  /*0370*/  LDG.E R18, desc[UR8][R2.64+0x8] ;  /* 0x0000080802127981 */ /* 0x000f28000c1e1900 */
[----:B------:R-:W5:Y:S04]  /*0380*/  LDG.E R16, desc[UR8][R2.64+0xc] ;  /* 0x00000c0802107981 */ /* 0x000f68000c1e1900 */
[----:B------:R-:W5:Y:S04]  /*0390*/  LDG.E R25, desc[UR8][R2.64+0x10] ;  /* 0x0000100802197981 */ /* 0x000f68000c1e1900 */
[----:B------:R-:W5:Y:S04]  /*03a0*/  LDG.E R21, desc[UR8][R4.64+-0xc] ;  /* 0xfffff40804157981 */ /* 0x000f68000c1e1900 */
[----:B------:R-:W5:Y:S01]  /*03b0*/  LDG.E R22, desc[UR8][R2.64+0x14] ;  /* 0x0000140802167981 */ /* 0x000f62000c1e1900 */
[----:B--2---:R-:W-:-:S03]  /*03c0*/  FFMA R19, R20, R19, R13 ;  /* 0x0000001314137223 */ /* 0x004fc6000000000d */
[----:B------:R-:W2:Y:S01]  /*03d0*/  LDG.E R20, desc[UR8][R2.64+0x18] ;  /* 0x0000180802147981 */ /* 0x000ea2000c1e1900 */
[----:B---3--:R-:W-:-:S03]  /*03e0*/  FFMA R27, R26, R27, R19 ;  /* 0x0000001b1a1b7223 */ /* 0x008fc60000000013 */
[----:B------:R-:W2:Y:S01]  /*03f0*/  LDG.E R19, desc[UR8][R4.64+-0x8] ;  /* 0xfffff80804137981 */ /* 0x000ea2000c1e1900 */
[----:B----4-:R-:W-:-:S03]  /*0400*/  FFMA R27, R18, R17, R27 ;  /* 0x00000011121b7223 */ /* 0x010fc6000000001b */
[----:B------:R-:W3:Y:S04]  /*0410*/  LDG.E R17, desc[UR8][R4.64+-0x4] ;  /* 0xfffffc0804117981 */ /* 0x000ee8000c1e1900 */
[----:B------:R-:W3:Y:S01]  /*0420*/  LDG.E R18, desc[UR8][R2.64+0x1c] ;  /* 0x00001c0802127981 */ /* 0x000ee2000c1e1900 */
[----:B-----5:R-:W-:-:S03]  /*0430*/  FFMA R26, R16, R15, R27 ;  /* 0x0000000f101a7223 */ /* 0x020fc6000000001b */
[----:B------:R-:W4:Y:S01]  /*0440*/  LDG.E R16, desc[UR8][R4.64] ;  /* 0x0000000804107981 */ /* 0x000f22000c1e1900 */
[----:B------:R-:W-:-:S03]  /*0450*/  FFMA R25, R25, R14, R26 ;  /* 0x0000000e19197223 */ /* 0x000fc6000000001a */
[----:B------:R-:W4:Y:S04]  /*0460*/  LDG.E R15, desc[UR8][R2.64+0x20] ;  /* 0x00002008020f7981 */ /* 0x000f28000c1e1900 */
[----:B------:R-:W5:Y:S04]  /*0470*/  LDG.E R14, desc[UR8][R4.64+0x4] ;  /* 0x00000408040e7981 */ /* 0x000f68000c1e1900 */
[----:B------:R-:W5:Y:S01]  /*0480*/  LDG.E R13, desc[UR8][R2.64+0x24] ;  /* 0x00002408020d7981 */ /* 0x000f62000c1e1900 */
[----:B------:R-:W-:-:S03]  /*0490*/  FFMA R25, R22, R21, R25 ;  /* 0x0000001516197223 */ /* 0x000fc60000000019 */
[----:B------:R-:W5:Y:S04]  /*04a0*/  LDG.E R22, desc[UR8][R4.64+0x8] ;  /* 0x0000080804167981 */ /* 0x000f68000c1e1900 */
[----:B------:R-:W5:Y:S01]  /*04b0*/  LDG.E R21, desc[UR8][R2.64+0x28] ;  /* 0x0000280802157981 */ /* 0x000f62000c1e1900 */
[----:B--2---:R-:W-:-:S03]  /*04c0*/  FFMA R25, R20, R19, R25 ;  /* 0x0000001314197223 */ /* 0x004fc60000000019 */
[----:B------:R-:W2:Y:S04]  /*04d0*/  LDG.E R20, desc[UR8][R4.64+0xc] ;  /* 0x00000c0804147981 */ /* 0x000ea8000c1e1900 */
[----:B------:R-:W2:Y:S01]  /*04e0*/  LDG.E R19, desc[UR8][R2.64+0x2c] ;  /* 0x00002c0802137981 */ /* 0x000ea2000c1e1900 */
[----:B---3--:R-:W-:-:S03]  /*04f0*/  FFMA R26, R18, R17, R25 ;  /* 0x00000011121a7223 */ /* 0x008fc60000000019 */
[----:B------:R-:W3:Y:S04]  /*0500*/  LDG.E R18, desc[UR8][R4.64+0x10] ;  /* 0x0000100804127981 */ /* 0x000ee8000c1e1900 */
[----:B------:R-:W3:Y:S01]  /*0510*/  LDG.E R17, desc[UR8][R2.64+0x30] ;  /* 0x0000300802117981 */ /* 0x000ee2000c1e1900 */
[----:B----4-:R-:W-:-:S03]  /*0520*/  FFMA R26, R15, R16, R26 ;  /* 0x000000100f1a7223 */ /* 0x010fc6000000001a */
[----:B------:R-:W4:Y:S04]  /*0530*/  LDG.E R16, desc[UR8][R4.64+0x14] ;  /* 0x0000140804107981 */ /* 0x000f28000c1e1900 */
[----:B------:R-:W4:Y:S01]  /*0540*/  LDG.E R15, desc[UR8][R2.64+0x34] ;  /* 0x00003408020f7981 */ /* 0x000f22000c1e1900 */
[----:B-----5:R-:W-:-:S03]  /*0550*/  FFMA R28, R13, R14, R26 ;  /* 0x0000000e0d1c7223 */ /* 0x020fc6000000001a */
[----:B------:R-:W5:Y:S04]  /*0560*/  LDG.E R13, desc[UR8][R4.64+0x18] ;  /* 0x00001808040d7981 */ /* 0x000f68000c1e1900 */
[----:B------:R-:W5:Y:S04]  /*0570*/  LDG.E R14, desc[UR8][R2.64+0x38] ;  /* 0x00003808020e7981 */ /* 0x000f68000c1e1900 */
[----:B------:R-:W5:Y:S04]  /*0580*/  LDG.E R25, desc[UR8][R2.64+0x3c] ;  /* 0x00003c0802197981 */ /* 0x000f68000c1e1900 */
[----:B------:R-:W5:Y:S01]  /*0590*/  LDG.E R26, desc[UR8][R4.64+0x1c] ;  /* 0x00001c08041a7981 */ /* 0x000f62000c1e1900 */
[----:B------:R-:W-:Y:S01]  /*05a0*/  FFMA R22, R21, R22, R28 ;  /* 0x0000001615167223 */ /* 0x000fe2000000001c */
[----:B------:R-:W-:-:S04]  /*05b0*/  IADD3 R12, PT, PT, R12, 0x10, RZ ;  /* 0x000000100c0c7810 */ /* 0x000fc80007ffe0ff */
[----:B------:R-:W-:Y:S01]  /*05c0*/  ISETP.NE.AND P0, PT, R12, RZ, PT ;  /* 0x000000ff0c00720c */ /* 0x000fe20003f05270 */
[----:B------:R-:W-:Y:S02]  /*05d0*/  VIADD R6, R6, 0x10 ;  /* 0x0000001006067836 */ /* 0x000fe40000000000 */
[----:B--2---:R-:W-:-:S04]  /*05e0*/  FFMA R20, R19, R20, R22 ;  /* 0x0000001413147223 */ /* 0x004fc80000000016 */
[----:B---3--:R-:W-:-:S04]  /*05f0*/  FFMA R18, R17, R18, R20 ;  /* 0x0000001211127223 */ /* 0x008fc80000000014 */
[----:B----4-:R-:W-:Y:S01]  /*0600*/  FFMA R15, R15, R16, R18 ;  /* 0x000000100f0f7223 */ /* 0x010fe20000000012 */
[----:B------:R-:W-:-:S03]  /*0610*/  IADD3 R16, P1, PT, R4, 0x40, RZ ;  /* 0x0000004004107810 */ /* 0x000fc60007f3e0ff */
[----:B-----5:R-:W-:Y:S01]  /*0620*/  FFMA R14, R14, R13, R15 ;  /* 0x0000000d0e0e7223 */ /* 0x020fe2000000000f */
[----:B------:R-:W-:-:S03]  /*0630*/  IADD3.X R17, PT, PT, RZ, R5, RZ, P1, !PT ;  /* 0x00000005ff117210 */ /* 0x000fc60000ffe4ff */
[----:B------:R-:W-:Y:S01]  /*0640*/  FFMA R13, R25, R26, R14 ;  /* 0x0000001a190d7223 */ /* 0x000fe2000000000e */
[----:B------:R-:W-:Y:S06]  /*0650*/  @P0 BRA `(.L_x_2) ;  /* 0xfffffffc00180947 */ /* 0x000fec000383ffff */
[----:B------:R-:W-:-:S07]  /*0660*/  MOV R6, R8 ;  /* 0x0000000800067202 */ /* 0x000fce0000000f00 */
.L_x_1:
[----:B------:R-:W-:-:S13]  /*0670*/  ISETP.NE.AND P0, PT, R23, RZ, PT ;  /* 0x000000ff1700720c */ /* 0x000fda0003f05270 */
[----:B------:R-:W-:Y:S05]  /*0680*/  @!P0 BRA `(.L_x_3) ;  /* 0x0000000400748947 */ /* 0x000fea0003800000 */
[----:B------:R-:W-:Y:S02]  /*0690*/  IADD3 R2, PT, PT, R23, -0x1, RZ ;  /* 0xffffffff17027810 */ /* 0x000fe40007ffe0ff */
[----:B------:R-:W-:Y:S02]  /*06a0*/  ISETP.NE.AND P0, PT, R24, RZ, PT ;  /* 0x000000ff1800720c */ /* 0x000fe40003f05270 */
[----:B------:R-:W-:-:S13]  /*06b0*/  ISETP.GE.U32.AND P1, PT, R2, 0x7, PT ;  /* 0x000000070200780c */ /* 0x000fda0003f26070 */
[----:B------:R-:W-:Y:S05]  /*06c0*/  @!P1 BRA `(.L_x_4) ;  /* 0x0000000000909947 */ /* 0x000fea0003800000 */
[----:B------:R-:W0:Y:S01]  /*06d0*/  LDC.64 R18, c[0x0][0x390] ;  /* 0x0000e400ff127b82 */ /* 0x000e220000000a00 */
[----:B------:R-:W-:Y:S02]  /*06e0*/  IADD3 R15, PT, PT, R6, UR10, RZ ;  /* 0x0000000a060f7c10 */ /* 0x000fe4000fffe0ff */
[----:B------:R-:W-:-:S05]  /*06f0*/  IADD3 R5, PT, PT, R11, R6, RZ ;  /* 0x000000060b057210 */ /* 0x000fca0007ffe0ff */
[----:B------:R-:W1:Y:S01]  /*0700*/  LDC.64 R2, c[0x0][0x380] ;  /* 0x0000e000ff027b82 */ /* 0x000e620000000a00 */
[----:B0-----:R-:W-:-:S05]  /*0710*/  IMAD.WIDE.U32 R18, R15, 0x4, R18 ;  /* 0x000000040f127825 */ /* 0x001fca00078e0012 */
[----:B------:R-:W2:Y:S01]  /*0720*/  LDG.E R22, desc[UR8][R18.64] ;  /* 0x0000000812167981 */ /* 0x000ea2000c1e1900 */
[----:B-1----:R-:W-:Y:S02]  /*0730*/  IMAD.WIDE R2, R5, 0x4, R2 ;  /* 0x0000000405027825 */ /* 0x002fe400078e0202 */
[----:B------:R-:W0:Y:S03]  /*0740*/  LDC.64 R4, c[0x0][0x390] ;  /* 0x0000e400ff047b82 */ /* 0x000e260000000a00 */
[----:B------:R-:W2:Y:S01]  /*0750*/  LDG.E R20, desc[UR8][R2.64] ;  /* 0x0000000802147981 */ /* 0x000ea2000c1e1900 */
[----:B------:R-:W-:-:S03]  /*0760*/  IADD3 R12, P1, PT, R6, UR10, RZ ;  /* 0x0000000a060c7c10 */ /* 0x000fc6000ff3e0ff */
[----:B------:R-:W3:Y:S02]  /*0770*/  LDG.E R16, desc[UR8][R2.64+0xc] ;  /* 0x00000c0802107981 */ /* 0x000ee4000c1e1900 */
[----:B------:R-:W-:Y:S02]  /*0780*/  IMAD.X R14, RZ, RZ, RZ, P1 ;  /* 0x000000ffff0e7224 */ /* 0x000fe400008e06ff */
[----:B------:R-:W4:Y:S01]  /*0790*/  LDG.E R18, desc[UR8][R2.64+0x10] ;  /* 0x0000100802127981 */ /* 0x000f22000c1e1900 */
[----:B0-----:R-:W-:-:S04]  /*07a0*/  LEA R4, P1, R12, R4, 0x2 ;  /* 0x000000040c047211 */ /* 0x001fc800078210ff */
[----:B------:R-:W-:Y:S02]  /*07b0*/  LEA.HI.X R5, R12, R5, R14, 0x2, P1 ;  /* 0x000000050c057211 */ /* 0x000fe400008f140e */
[----:B------:R-:W5:Y:S04]  /*07c0*/  LDG.E R12, desc[UR8][R2.64+0x4] ;  /* 0x00000408020c7981 */ /* 0x000f68000c1e1900 */
[----:B------:R-:W5:Y:S04]  /*07d0*/  LDG.E R15, desc[UR8][R4.64+0x4] ;  /* 0x00000408040f7981 */ /* 0x000f68000c1e1900 */
[----:B------:R-:W3:Y:S04]  /*07e0*/  LDG.E R14, desc[UR8][R2.64+0x8] ;  /* 0x00000808020e7981 */ /* 0x000ee8000c1e1900 */
[----:B------:R-:W3:Y:S04]  /*07f0*/  LDG.E R17, desc[UR8][R4.64+0x8] ;  /* 0x0000080804117981 */ /* 0x000ee8000c1e1900 */
[----:B------:R-:W4:Y:S04]  /*0800*/  LDG.E R19, desc[UR8][R4.64+0xc] ;  /* 0x00000c0804137981 */ /* 0x000f28000c1e1900 */
[----:B------:R-:W4:Y:S04]  /*0810*/  LDG.E R21, desc[UR8][R4.64+0x10] ;  /* 0x0000100804157981 */ /* 0x000f28000c1e1900 */
[----:B------:R-:W4:Y:S04]  /*0820*/  LDG.E R25, desc[UR8][R4.64+0x14] ;  /* 0x0000140804197981 */ /* 0x000f28000c1e1900 */
[----:B------:R-:W4:Y:S04]  /*0830*/  LDG.E R26, desc[UR8][R4.64+0x18] ;  /* 0x00001808041a7981 */ /* 0x000f28000c1e1900 */
[----:B------:R-:W4:Y:S01]  /*0840*/  LDG.E R27, desc[UR8][R4.64+0x1c] ;  /* 0x00001c08041b7981 */ /* 0x000f22000c1e1900 */
[----:B--2---:R-:W-:-:S03]  /*0850*/  FFMA R29, R20, R22, R13 ;  /* 0x00000016141d7223 */ /* 0x004fc6000000000d */
[----:B------:R-:W2:Y:S04]  /*0860*/  LDG.E R20, desc[UR8][R2.64+0x14] ;  /* 0x0000140802147981 */ /* 0x000ea8000c1e1900 */
[----:B------:R-:W2:Y:S04]  /*0870*/  LDG.E R13, desc[UR8][R2.64+0x18] ;  /* 0x00001808020d7981 */ /* 0x000ea8000c1e1900 */
[----:B------:R-:W2:Y:S01]  /*0880*/  LDG.E R22, desc[UR8][R2.64+0x1c] ;  /* 0x00001c0802167981 */ /* 0x000ea2000c1e1900 */
[----:B-----5:R-:W-:-:S04]  /*0890*/  FFMA R15, R12, R15, R29 ;  /* 0x0000000f0c0f7223 */ /* 0x020fc8000000001d */
[----:B---3--:R-:W-:-:S04]  /*08a0*/  FFMA R15, R14, R17, R15 ;  /* 0x000000110e0f7223 */ /* 0x008fc8000000000f */
[----:B----4-:R-:W-:-:S04]  /*08b0*/  FFMA R15, R16, R19, R15 ;  /* 0x00000013100f7223 */ /* 0x010fc8000000000f */
[----:B------:R-:W-:Y:S01]  /*08c0*/  FFMA R15, R18, R21, R15 ;  /* 0x00000015120f7223 */ /* 0x000fe2000000000f */
[----:B------:R-:W-:-:S03]  /*08d0*/  IADD3 R6, PT, PT, R6, 0x8, RZ ;  /* 0x0000000806067810 */ /* 0x000fc60007ffe0ff */
[----:B--2---:R-:W-:-:S04]  /*08e0*/  FFMA R20, R20, R25, R15 ;  /* 0x0000001914147223 */ /* 0x004fc8000000000f */
[----:B------:R-:W-:-:S04]  /*08f0*/  FFMA R13, R13, R26, R20 ;  /* 0x0000001a0d0d7223 */ /* 0x000fc80000000014 */
[----:B------:R-:W-:-:S07]  /*0900*/  FFMA R13, R22, R27, R13 ;  /* 0x0000001b160d7223 */ /* 0x000fce000000000d */
.L_x_4:
[----:B------:R-:W-:Y:S05]  /*0910*/  @!P0 BRA `(.L_x_3) ;  /* 0x0000000000d08947 */ /* 0x000fea0003800000 */
[----:B------:R-:W-:Y:S02]  /*0920*/  IADD3 R2, PT, PT, R24, -0x1, RZ ;  /* 0xffffffff18027810 */ /* 0x000fe40007ffe0ff */
[----:B------:R-:W-:Y:S02]  /*0930*/  ISETP.NE.AND P0, PT, R9, RZ, PT ;  /* 0x000000ff0900720c */ /* 0x000fe40003f05270 */
[----:B------:R-:W-:-:S13]  /*0940*/  ISETP.GE.U32.AND P1, PT, R2, 0x3, PT ;  /* 0x000000030200780c */ /* 0x000fda0003f26070 */
[----:B------:R-:W-:Y:S05]  /*0950*/  @!P1 BRA `(.L_x_5) ;  /* 0x0000000000609947 */ /* 0x000fea0003800000 */
[----:B------:R-:W0:Y:S01]  /*0960*/  LDC.64 R4, c[0x0][0x390] ;  /* 0x0000e400ff047b82 */ /* 0x000e220000000a00 */
[C---:B------:R-:W-:Y:S02]  /*0970*/  IADD3 R19, PT, PT, R6.reuse, UR10, RZ ;  /* 0x0000000a06137c10 */ /* 0x040fe4000fffe0ff */
[----:B------:R-:W-:Y:S02]  /*0980*/  IADD3 R12, P1, PT, R6, UR10, RZ ;  /* 0x0000000a060c7c10 */ /* 0x000fe4000ff3e0ff */
[----:B------:R-:W-:-:S03]  /*0990*/  IADD3 R17, PT, PT, R11, R6, RZ ;  /* 0x000000060b117210 */ /* 0x000fc60007ffe0ff */
[----:B------:R-:W1:Y:S01]  /*09a0*/  LDC.64 R2, c[0x0][0x390] ;  /* 0x0000e400ff027b82 */ /* 0x000e620000000a00 */
[----:B------:R-:W-:-:S07]  /*09b0*/  IMAD.X R16, RZ, RZ, RZ, P1 ;  /* 0x000000ffff107224 */ /* 0x000fce00008e06ff */
[----:B------:R-:W2:Y:S01]  /*09c0*/  LDC.64 R14, c[0x0][0x380] ;  /* 0x0000e000ff0e7b82 */ /* 0x000ea20000000a00 */
[----:B0-----:R-:W-:-:S06]  /*09d0*/  IMAD.WIDE.U32 R4, R19, 0x4, R4 ;  /* 0x0000000413047825 */ /* 0x001fcc00078e0004 */
[----:B------:R-:W3:Y:S01]  /*09e0*/  LDG.E R4, desc[UR8][R4.64] ;  /* 0x0000000804047981 */ /* 0x000ee2000c1e1900 */
[----:B-1----:R-:W-:-:S04]  /*09f0*/  LEA R2, P1, R12, R2, 0x2 ;  /* 0x000000020c027211 */ /* 0x002fc800078210ff */
[----:B------:R-:W-:Y:S01]  /*0a00*/  LEA.HI.X R3, R12, R3, R16, 0x2, P1 ;  /* 0x000000030c037211 */ /* 0x000fe200008f1410 */
[----:B--2---:R-:W-:-:S04]  /*0a10*/  IMAD.WIDE R14, R17, 0x4, R14 ;  /* 0x00000004110e7825 */ /* 0x004fc800078e020e */
[----:B------:R-:W2:Y:S04]  /*0a20*/  LDG.E R16, desc[UR8][R2.64+0x4] ;  /* 0x0000040802107981 */ /* 0x000ea8000c1e1900 */
[----:B------:R-:W3:Y:S04]  /*0a30*/  LDG.E R12, desc[UR8][R14.64] ;  /* 0x000000080e0c7981 */ /* 0x000ee8000c1e1900 */
[----:B------:R-:W2:Y:S04]  /*0a40*/  LDG.E R17, desc[UR8][R14.64+0x4] ;  /* 0x000004080e117981 */ /* 0x000ea8000c1e1900 */
[----:B------:R-:W4:Y:S04]  /*0a50*/  LDG.E R19, desc[UR8][R14.64+0x8] ;  /* 0x000008080e137981 */ /* 0x000f28000c1e1900 */
[----:B------:R-:W4:Y:S04]  /*0a60*/  LDG.E R18, desc[UR8][R2.64+0x8] ;  /* 0x0000080802127981 */ /* 0x000f28000c1e1900 */
[----:B------:R-:W5:Y:S04]  /*0a70*/  LDG.E R21, desc[UR8][R14.64+0xc] ;  /* 0x00000c080e157981 */ /* 0x000f68000c1e1900 */
[----:B------:R-:W5:Y:S01]  /*0a80*/  LDG.E R20, desc[UR8][R2.64+0xc] ;  /* 0x00000c0802147981 */ /* 0x000f62000c1e1900 */
[----:B------:R-:W-:Y:S01]  /*0a90*/  IADD3 R6, PT, PT, R6, 0x4, RZ ;  /* 0x0000000406067810 */ /* 0x000fe20007ffe0ff */
[----:B---3--:R-:W-:-:S04]  /*0aa0*/  FFMA R12, R12, R4, R13 ;  /* 0x000000040c0c7223 */ /* 0x008fc8000000000d */
[----:B--2---:R-:W-:-:S04]  /*0ab0*/  FFMA R12, R17, R16, R12 ;  /* 0x00000010110c7223 */ /* 0x004fc8000000000c */
[----:B----4-:R-:W-:-:S04]  /*0ac0*/  FFMA R12, R19, R18, R12 ;  /* 0x00000012130c7223 */ /* 0x010fc8000000000c */
[----:B-----5:R-:W-:-:S07]  /*0ad0*/  FFMA R13, R21, R20, R12 ;  /* 0x00000014150d7223 */ /* 0x020fce000000000c */
.L_x_5:
[----:B------:R-:W-:Y:S05]  /*0ae0*/  @!P0 BRA `(.L_x_3) ;  /* 0x00000000005c8947 */ /* 0x000fea0003800000 */
[----:B------:R-:W0:Y:S01]  /*0af0*/  LDC.64 R4, c[0x0][0x390] ;  /* 0x0000e400ff047b82 */ /* 0x000e220000000a00 */
[----:B------:R-:W-:Y:S02]  /*0b00*/  IADD3 R15, PT, PT, R6, UR10, RZ ;  /* 0x0000000a060f7c10 */ /* 0x000fe4000fffe0ff */
[----:B------:R-:W-:-:S05]  /*0b10*/  IADD3 R11, PT, PT, R11, R6, RZ ;  /* 0x000000060b0b7210 */ /* 0x000fca0007ffe0ff */
[----:B------:R-:W1:Y:S01]  /*0b20*/  LDC.64 R2, c[0x0][0x380] ;  /* 0x0000e000ff027b82 */ /* 0x000e620000000a00 */
[----:B0-----:R-:W-:-:S06]  /*0b30*/  IMAD.WIDE.U32 R4, R15, 0x4, R4 ;  /* 0x000000040f047825 */ /* 0x001fcc00078e0004 */
[----:B------:R-:W2:Y:S01]  /*0b40*/  LDG.E R4, desc[UR8][R4.64] ;  /* 0x0000000804047981 */ /* 0x000ea2000c1e1900 */
[----:B-1----:R-:W-:-:S05]  /*0b50*/  IMAD.WIDE R2, R11, 0x4, R2 ;  /* 0x000000040b027825 */ /* 0x002fca00078e0202 */
[----:B------:R-:W2:Y:S01]  /*0b60*/  LDG.E R12, desc[UR8][R2.64] ;  /* 0x00000008020c7981 */ /* 0x000ea2000c1e1900 */
[----:B------:R-:W-:Y:S01]  /*0b70*/  ISETP.NE.AND P0, PT, R9, 0x1, PT ;  /* 0x000000010900780c */ /* 0x000fe20003f05270 */
[----:B--2---:R-:W-:-:S12]  /*0b80*/  FFMA R13, R12, R4, R13 ;  /* 0x000000040c0d7223 */ /* 0x004fd8000000000d */
[----:B------:R-:W-:Y:S05]  /*0b90*/  @!P0 BRA `(.L_x_3) ;  /* 0x0000000000308947 */ /* 0x000fea0003800000 */
[----:B------:R-:W0:Y:S01]  /*0ba0*/  LDC.64 R14, c[0x0][0x390] ;  /* 0x0000e400ff0e7b82 */ /* 0x000e220000000a00 */
[----:B------:R-:W-:Y:S02]  /*0bb0*/  IADD3 R5, P1, PT, R6, UR10, RZ ;  /* 0x0000000a06057c10 */ /* 0x000fe4000ff3e0ff */
[----:B------:R-:W-:Y:S02]  /*0bc0*/  ISETP.NE.AND P0, PT, R9, 0x2, PT ;  /* 0x000000020900780c */ /* 0x000fe40003f05270 */
[----:B------:R-:W-:-:S11]  /*0bd0*/  IADD3.X R6, PT, PT, RZ, RZ, RZ, P1, !PT ;  /* 0x000000ffff067210 */ /* 0x000fd60000ffe4ff */
[----:B------:R-:W2:Y:S01]  /*0be0*/  @P0 LDG.E R12, desc[UR8][R2.64+0x8] ;  /* 0x00000808020c0981 */ /* 0x000ea2000c1e1900 */
[----:B0-----:R-:W-:-:S04]  /*0bf0*/  LEA R4, P1, R5, R14, 0x2 ;  /* 0x0000000e05047211 */ /* 0x001fc800078210ff */
[----:B------:R-:W-:Y:S02]  /*0c00*/  LEA.HI.X R5, R5, R15, R6, 0x2, P1 ;  /* 0x0000000f05057211 */ /* 0x000fe400008f1406 */
[----:B------:R-:W3:Y:S04]  /*0c10*/  LDG.E R6, desc[UR8][R2.64+0x4] ;  /* 0x0000040802067981 */ /* 0x000ee8000c1e1900 */
[----:B------:R-:W3:Y:S04]  /*0c20*/  LDG.E R11, desc[UR8][R4.64+0x4] ;  /* 0x00000408040b7981 */ /* 0x000ee8000c1e1900 */
[----:B------:R-:W2:Y:S01]  /*0c30*/  @P0 LDG.E R14, desc[UR8][R4.64+0x8] ;  /* 0x00000808040e0981 */ /* 0x000ea2000c1e1900 */
[----:B---3--:R-:W-:-:S04]  /*0c40*/  FFMA R13, R6, R11, R13 ;  /* 0x0000000b060d7223 */ /* 0x008fc8000000000d */
[----:B--2---:R-:W-:-:S07]  /*0c50*/  @P0 FFMA R13, R12, R14, R13 ;  /* 0x0000000e0c0d0223 */ /* 0x004fce000000000d */
.L_x_3:
[----:B------:R-:W-:Y:S05]  /*0c60*/  BRA.U UP0, `(.L_x_6) ;  /* 0xfffffff5004c7547 */ /* 0x000fea000b83ffff */
.L_x_0:
[----:B------:R-:W0:Y:S01]  /*0c70*/  LDC.64 R2, c[0x0][0x388] ;  /* 0x0000e200ff027b82 */ /* 0x000e220000000a00 */
[----:B------:R-:W1:Y:S02]  /*0c80*/  LDCU UR4, c[0x0][0x3a0] ;  /* 0x00007400ff0477ac */ /* 0x000e640008000800 */
[----:B-1----:R-:W-:-:S04]  /*0c90*/  IMAD R7, R7, UR4, R0 ;  /* 0x0000000407077c24 */ /* 0x002fc8000f8e0200 */
[----:B0-----:R-:W-:-:S05]  /*0ca0*/  IMAD.WIDE R2, R7, 0x4, R2 ;  /* 0x0000000407027825 */ /* 0x001fca00078e0202 */
[----:B------:R-:W-:Y:S01]  /*0cb0*/  STG.E desc[UR8][R2.64], R13 ;  /* 0x0000000d02007986 */ /* 0x000fe2000c101908 */
[----:B------:R-:W-:Y:S05]  /*0cc0*/  EXIT ;  /* 0x000000000000794d */ /* 0x000fea0003800000 */
.L_x_7:
[----:B------:R-:W-:-:S00]  /*0cd0*/  BRA `(.L_x_7) ;  /* 0xfffffffc00fc7947 */ /* 0x000fc0000383ffff */
[----:B------:R-:W-:-:S00]  /*0ce0*/  NOP ;  /* 0x0000000000007918 */ /* 0x000fc00000000000 */
        /* <DEDUP_REMOVED lines=9> */
.L_x_8:


//--------------------- .nv.shared.reserved.0     --------------------------
	.section	.nv.shared.reserved.0,"aw",@nobits
	.weak		__nv_reservedSMEM_offset_0_alias
	.size		__nv_reservedSMEM_offset_0_alias, 0, 64
	.other		__nv_reservedSMEM_offset_0_alias,@"STO_CUDA_RESERVED_SHARED STV_DEFAULT"
__nv_reservedSMEM_offset_0_alias:
	.zero		0
	.zero		64


//--------------------- .nv.constant0._Z15Convolution_GPUPfS_S_iiiiii --------------------------
	.section	.nv.constant0._Z15Convolution_GPUPfS_S_iiiiii,"a",@progbits
	.sectionflags	@""
	.align	4
.nv.constant0._Z15Convolution_GPUPfS_S_iiiiii:
	.zero		944


//--------------------- SYMBOLS --------------------------

	.type		.nv.reservedSmem.offset0,@object
	.size		.nv.reservedSmem.offset0,0x4
